//
// Generated by NVIDIA NVVM Compiler
//
// Compiler Build ID: CL-36424714
// Cuda compilation tools, release 13.0, V13.0.88
// Based on NVVM 20.0.0
//

.version 9.0
.target sm_100
.address_size 64

	// .globl	_Z5helloPcPi
.extern .func  (.param .b32 func_retval0) vprintf
(
	.param .b64 vprintf_param_0,
	.param .b64 vprintf_param_1
)
;
.global .align 1 .b8 $str[11] = {98, 101, 102, 111, 114, 101, 58, 32, 37, 99};
.global .align 1 .b8 $str$1[10] = {97, 102, 116, 101, 114, 58, 32, 37, 99};

.visible .entry _Z5helloPcPi(
	.param .u64 .ptr .align 1 _Z5helloPcPi_param_0,
	.param .u64 .ptr .align 1 _Z5helloPcPi_param_1
)
{
	.local .align 8 .b8 	__local_depot0[8];
	.reg .b64 	%SP;
	.reg .b64 	%SPL;
	.reg .b16 	%rs<4>;
	.reg .b32 	%r<9>;
	.reg .b64 	%rd<15>;

	mov.u64 	%SPL, __local_depot0;
	cvta.local.u64 	%SP, %SPL;
	ld.param.u64 	%rd1, [_Z5helloPcPi_param_0];
	ld.param.u64 	%rd2, [_Z5helloPcPi_param_1];
	cvta.to.global.u64 	%rd3, %rd2;
	cvta.to.global.u64 	%rd4, %rd1;
	add.u64 	%rd5, %SP, 0;
	add.u64 	%rd6, %SPL, 0;
	mov.u32 	%r1, %tid.x;
	cvt.u64.u32 	%rd7, %r1;
	add.s64 	%rd8, %rd4, %rd7;
	ld.global.s8 	%r2, [%rd8];
	st.local.u32 	[%rd6], %r2;
	mov.u64 	%rd9, $str;
	cvta.global.u64 	%rd10, %rd9;
	{ // callseq 0, 0
	.param .b64 param0;
	st.param.b64 	[param0], %rd10;
	.param .b64 param1;
	st.param.b64 	[param1], %rd5;
	.param .b32 retval0;
	call.uni (retval0), 
	vprintf, 
	(
	param0, 
	param1
	);
	ld.param.b32 	%r3, [retval0];
	} // callseq 0
	mul.wide.u32 	%rd11, %r1, 4;
	add.s64 	%rd12, %rd3, %rd11;
	ld.global.u8 	%rs1, [%rd12];
	ld.global.u8 	%rs2, [%rd8];
	add.s16 	%rs3, %rs2, %rs1;
	st.global.u8 	[%rd8], %rs3;
	cvt.u32.u16 	%r5, %rs3;
	cvt.s32.s8 	%r6, %r5;
	st.local.u32 	[%rd6], %r6;
	mov.u64 	%rd13, $str$1;
	cvta.global.u64 	%rd14, %rd13;
	{ // callseq 1, 0
	.param .b64 param0;
	st.param.b64 	[param0], %rd14;
	.param .b64 param1;
	st.param.b64 	[param1], %rd5;
	.param .b32 retval0;
	call.uni (retval0), 
	vprintf, 
	(
	param0, 
	param1
	);
	ld.param.b32 	%r7, [retval0];
	} // callseq 1
	ret;

}


// ===== COMPILED SASS (sm_100) =====

	.target	sm_100

	.elftype	@"ET_EXEC"


//--------------------- .note.nv.tkinfo           --------------------------
	.section	.note.nv.tkinfo,"",@"SHT_NOTE"
	.sectionflags	@"SHF_NOTE_NV_TKINFO"
	.tkinfo
        /*0018*/ 	.word	0x00000002
        /*0030*/ 	.string	""
        /*0030*/ 	.string	"ptxas"
        /*0030*/ 	.string	"Cuda compilation tools, release 13.0, V13.0.88"
        /*0030*/ 	.string	"Build cuda_13.0.r13.0/compiler.36424714_0"
        /*0030*/ 	.string	"-arch sm_100 -m 64 "



//--------------------- .note.nv.cuinfo           --------------------------
	.section	.note.nv.cuinfo,"",@"SHT_NOTE"
	.sectionflags	@"SHF_NOTE_NV_CUINFO"
        /*0018*/ 	.short	0x0002
        /*001a*/ 	.short	0x0064
        /*001c*/ 	.short	0x0082
	.zero		2


//--------------------- .nv.info                  --------------------------
	.section	.nv.info,"",@"SHT_CUDA_INFO"
	.align	4


	//----- nvinfo : EIATTR_REGCOUNT
	.align		4
        /*0000*/ 	.byte	0x04, 0x2f
        /*0002*/ 	.short	(.L_3 - .L_2)
	.align		4
.L_2:
        /*0004*/ 	.word	index@(_Z5helloPcPi)
        /*0008*/ 	.word	0x0000001a


	//----- nvinfo : EIATTR_FRAME_SIZE
	.align		4
.L_3:
        /*000c*/ 	.byte	0x04, 0x11
        /*000e*/ 	.short	(.L_5 - .L_4)
	.align		4
.L_4:
        /*0010*/ 	.word	index@(_Z5helloPcPi)
        /*0014*/ 	.word	0x00000008


	//----- nvinfo : EIATTR_MIN_STACK_SIZE
	.align		4
.L_5:
        /*0018*/ 	.byte	0x04, 0x12
        /*001a*/ 	.short	(.L_7 - .L_6)
	.align		4
.L_6:
        /*001c*/ 	.word	index@(_Z5helloPcPi)
        /*0020*/ 	.word	0x00000008
.L_7:


//--------------------- .nv.compat                --------------------------
	.section	.nv.compat,"",@"SHT_CUDA_COMPAT_INFO"
	.align	4
        /*0000*/ 	.byte	0x02, 0x09, 0x00, 0x00, 0x02, 0x02, 0x01, 0x00, 0x02, 0x05, 0x05, 0x00, 0x03, 0x07, 0x01, 0x01
        /*0010*/ 	.byte	0x02, 0x03, 0x00, 0x00, 0x02, 0x06, 0x01, 0x00, 0x04, 0x0b, 0x08, 0x00, 0x09, 0x00, 0x00, 0x00
        /*0020*/ 	.byte	0x00, 0x00, 0x00, 0x00


//--------------------- .nv.info._Z5helloPcPi     --------------------------
	.section	.nv.info._Z5helloPcPi,"",@"SHT_CUDA_INFO"
	.sectionflags	@""
	.align	4


	//----- nvinfo : EIATTR_CUDA_API_VERSION
	.align		4
        /*0000*/ 	.byte	0x04, 0x37
        /*0002*/ 	.short	(.L_9 - .L_8)
.L_8:
        /*0004*/ 	.word	0x00000082


	//----- nvinfo : EIATTR_KPARAM_INFO
	.align		4
.L_9:
        /*0008*/ 	.byte	0x04, 0x17
        /*000a*/ 	.short	(.L_11 - .L_10)
.L_10:
        /*000c*/ 	.word	0x00000000
        /*0010*/ 	.short	0x0001
        /*0012*/ 	.short	0x0008
        /*0014*/ 	.byte	0x00, 0xf5, 0x21, 0x00


	//----- nvinfo : EIATTR_KPARAM_INFO
	.align		4
.L_11:
        /*0018*/ 	.byte	0x04, 0x17
        /*001a*/ 	.short	(.L_13 - .L_12)
.L_12:
        /*001c*/ 	.word	0x00000000
        /*0020*/ 	.short	0x0000
        /*0022*/ 	.short	0x0000
        /*0024*/ 	.byte	0x00, 0xf5, 0x21, 0x00


	//----- nvinfo : EIATTR_SPARSE_MMA_MASK
	.align		4
.L_13:
        /*0028*/ 	.byte	0x03, 0x50
        /*002a*/ 	.short	0x0000


	//----- nvinfo : EIATTR_MAXREG_COUNT
	.align		4
        /*002c*/ 	.byte	0x03, 0x1b
        /*002e*/ 	.short	0x00ff


	//----- nvinfo : EIATTR_EXTERNS
	.align		4
        /*0030*/ 	.byte	0x04, 0x0f
        /*0032*/ 	.short	(.L_15 - .L_14)


	//   ....[0]....
	.align		4
.L_14:
        /*0034*/ 	.word	index@(vprintf)


	//----- nvinfo : EIATTR_MERCURY_ISA_VERSION
	.align		4
.L_15:
        /*0038*/ 	.byte	0x03, 0x5f
        /*003a*/ 	.short	0x0101


	//----- nvinfo : EIATTR_VRC_CTA_INIT_COUNT
	.align		4
        /*003c*/ 	.byte	0x02, 0x4a
	.zero		1
	.zero		1


	//----- nvinfo : EIATTR_SYSCALL_OFFSETS
	.align		4
        /*0040*/ 	.byte	0x04, 0x46
        /*0042*/ 	.short	(.L_17 - .L_16)


	//   ....[0]....
.L_16:
        /*0044*/ 	.word	0x00000150


	//   ....[1]....
        /*0048*/ 	.word	0x00000250


	//----- nvinfo : EIATTR_EXIT_INSTR_OFFSETS
	.align		4
.L_17:
        /*004c*/ 	.byte	0x04, 0x1c
        /*004e*/ 	.short	(.L_19 - .L_18)


	//   ....[0]....
.L_18:
        /*0050*/ 	.word	0x00000260


	//----- nvinfo : EIATTR_CBANK_PARAM_SIZE
	.align		4
.L_19:
        /*0054*/ 	.byte	0x03, 0x19
        /*0056*/ 	.short	0x0010


	//----- nvinfo : EIATTR_PARAM_CBANK
	.align		4
        /*0058*/ 	.byte	0x04, 0x0a
        /*005a*/ 	.short	(.L_21 - .L_20)
	.align		4
.L_20:
        /*005c*/ 	.word	index@(.nv.constant0._Z5helloPcPi)
        /*0060*/ 	.short	0x0380
        /*0062*/ 	.short	0x0010


	//----- nvinfo : EIATTR_SW_WAR
	.align		4
.L_21:
        /*0064*/ 	.byte	0x04, 0x36
        /*0066*/ 	.short	(.L_23 - .L_22)
.L_22:
        /*0068*/ 	.word	0x00000008
.L_23:


//--------------------- .nv.callgraph             --------------------------
	.section	.nv.callgraph,"",@"SHT_CUDA_CALLGRAPH"
	.align	4
	.sectionentsize	8
	.align		4
        /*0000*/ 	.word	0x00000000
	.align		4
        /*0004*/ 	.word	0xffffffff
	.align		4
        /*0008*/ 	.word	index@(_Z5helloPcPi)
	.align		4
        /*000c*/ 	.word	index@(vprintf)
	.align		4
        /*0010*/ 	.word	0x00000000
	.align		4
        /*0014*/ 	.word	0xfffffffe
	.align		4
        /*0018*/ 	.word	0x00000000
	.align		4
        /*001c*/ 	.word	0xfffffffd
	.align		4
        /*0020*/ 	.word	0x00000000
	.align		4
        /*0024*/ 	.word	0xfffffffc


//--------------------- .nv.constant4             --------------------------
	.section	.nv.constant4,"a",@progbits
	.align	8
	.align		8
.nv.constant4:
        /*0000*/ 	.dword	vprintf
	.align		8
        /*0008*/ 	.dword	$str
	.align		8
        /*0010*/ 	.dword	$str$1


//--------------------- .text._Z5helloPcPi        --------------------------
	.section	.text._Z5helloPcPi,"ax",@progbits
	.align	128
        .global         _Z5helloPcPi
        .type           _Z5helloPcPi,@function
        .size           _Z5helloPcPi,(.L_x_3 - _Z5helloPcPi)
        .other          _Z5helloPcPi,@"STO_CUDA_ENTRY STV_DEFAULT"
_Z5helloPcPi:
.text._Z5helloPcPi:
[----:B------:R-:W0:Y:S01]  /*0000*/  LDC R1, c[0x0][0x37c] ;  /* 0x0000df00ff017b82 */ /* 0x000e220000000800 */
[----:B------:R-:W1:Y:S01]  /*0010*/  S2R R23, SR_TID.X ;  /* 0x0000000000177919 */ /* 0x000e620000002100 */
[----:B------:R-:W1:Y:S01]  /*0020*/  LDCU.64 UR4, c[0x0][0x380] ;  /* 0x00007000ff0477ac */ /* 0x000e620008000a00 */
[----:B0-----:R-:W-:Y:S01]  /*0030*/  VIADD R1, R1, 0xfffffff8 ;  /* 0xfffffff801017836 */ /* 0x001fe20000000000 */
[----:B------:R-:W0:Y:S01]  /*0040*/  LDCU.64 UR36, c[0x0][0x358] ;  /* 0x00006b00ff2477ac */ /* 0x000e220008000a00 */
[----:B------:R-:W-:Y:S01]  /*0050*/  MOV R2, 0x0 ;  /* 0x0000000000027802 */ /* 0x000fe20000000f00 */
[----:B------:R-:W2:Y:S01]  /*0060*/  LDCU.64 UR6, c[0x4][0x8] ;  /* 0x01000100ff0677ac */ /* 0x000ea20008000a00 */
[----:B-1----:R-:W-:-:S05]  /*0070*/  IADD3 R16, P0, PT, R23, UR4, RZ ;  /* 0x0000000417107c10 */ /* 0x002fca000ff1e0ff */
[----:B------:R-:W-:-:S05]  /*0080*/  IMAD.X R17, RZ, RZ, UR5, P0 ;  /* 0x00000005ff117e24 */ /* 0x000fca00080e06ff */
[----:B0-----:R-:W3:Y:S01]  /*0090*/  LDG.E.S8 R0, desc[UR36][R16.64] ;  /* 0x0000002410007981 */ /* 0x001ee2000c1e1300 */
[----:B------:R-:W0:Y:S01]  /*00a0*/  LDCU UR4, c[0x0][0x2f8] ;  /* 0x00005f00ff0477ac */ /* 0x000e220008000800 */
[----:B------:R1:W4:Y:S01]  /*00b0*/  LDC.64 R8, c[0x4][R2] ;  /* 0x0100000002087b82 */ /* 0x0003220000000a00 */
[----:B--2---:R-:W-:Y:S01]  /*00c0*/  IMAD.U32 R4, RZ, RZ, UR6 ;  /* 0x00000006ff047e24 */ /* 0x004fe2000f8e00ff */
[----:B------:R-:W2:Y:S01]  /*00d0*/  LDCU UR5, c[0x0][0x2fc] ;  /* 0x00005f80ff0577ac */ /* 0x000ea20008000800 */
[----:B------:R-:W-:Y:S01]  /*00e0*/  IMAD.U32 R5, RZ, RZ, UR7 ;  /* 0x00000007ff057e24 */ /* 0x000fe2000f8e00ff */
[----:B0-----:R-:W-:-:S04]  /*00f0*/  IADD3 R19, P0, PT, R1, UR4, RZ ;  /* 0x0000000401137c10 */ /* 0x001fc8000ff1e0ff */
[----:B--2---:R-:W-:Y:S02]  /*0100*/  IADD3.X R18, PT, PT, RZ, UR5, RZ, P0, !PT ;  /* 0x00000005ff127c10 */ /* 0x004fe400087fe4ff */
[----:B------:R-:W-:-:S03]  /*0110*/  MOV R6, R19 ;  /* 0x0000001300067202 */ /* 0x000fc60000000f00 */
[----:B------:R-:W-:Y:S01]  /*0120*/  IMAD.MOV.U32 R7, RZ, RZ, R18 ;  /* 0x000000ffff077224 */ /* 0x000fe200078e0012 */
[----:B---34-:R1:W-:Y:S06]  /*0130*/  STL [R1], R0 ;  /* 0x0000000001007387 */ /* 0x0183ec0000100800 */
[----:B------:R-:W-:-:S07]  /*0140*/  LEPC R20, `(.L_x_0) ;  /* 0x000000001014794e */ /* 0x000fce0000000000 */
[----:B-1----:R-:W-:Y:S05]  /*0150*/  CALL.ABS.NOINC R8 ;  /* 0x0000000008007343 */ /* 0x002fea0003c00000 */
.L_x_0:
[----:B------:R-:W0:Y:S01]  /*0160*/  LDC.64 R8, c[0x0][0x388] ;  /* 0x0000e200ff087b82 */ /* 0x000e220000000a00 */
[----:B------:R-:W2:Y:S01]  /*0170*/  LDG.E.U8 R0, desc[UR36][R16.64] ;  /* 0x0000002410007981 */ /* 0x000ea2000c1e1100 */
[----:B------:R-:W1:Y:S01]  /*0180*/  LDCU.64 UR4, c[0x4][0x10] ;  /* 0x01000200ff0477ac */ /* 0x000e620008000a00 */
[----:B0-----:R-:W-:-:S05]  /*0190*/  IMAD.WIDE.U32 R8, R23, 0x4, R8 ;  /* 0x0000000417087825 */ /* 0x001fca00078e0008 */
[----:B------:R-:W2:Y:S01]  /*01a0*/  LDG.E.U8 R3, desc[UR36][R8.64] ;  /* 0x0000002408037981 */ /* 0x000ea2000c1e1100 */
[----:B------:R0:W3:Y:S01]  /*01b0*/  LDC.64 R10, c[0x4][R2] ;  /* 0x01000000020a7b82 */ /* 0x0000e20000000a00 */
[----:B-1----:R-:W-:Y:S01]  /*01c0*/  IMAD.U32 R4, RZ, RZ, UR4 ;  /* 0x00000004ff047e24 */ /* 0x002fe2000f8e00ff */
[----:B------:R-:W-:Y:S01]  /*01d0*/  MOV R5, UR5 ;  /* 0x0000000500057c02 */ /* 0x000fe20008000f00 */
[----:B------:R-:W-:Y:S01]  /*01e0*/  IMAD.MOV.U32 R6, RZ, RZ, R19 ;  /* 0x000000ffff067224 */ /* 0x000fe200078e0013 */
[----:B------:R-:W-:Y:S02]  /*01f0*/  MOV R7, R18 ;  /* 0x0000001200077202 */ /* 0x000fe40000000f00 */
[----:B--2---:R-:W-:-:S04]  /*0200*/  IADD3 R3, PT, PT, R3, R0, RZ ;  /* 0x0000000003037210 */ /* 0x004fc80007ffe0ff */
[----:B------:R-:W-:Y:S01]  /*0210*/  PRMT R0, R3, 0x8880, RZ ;  /* 0x0000888003007816 */ /* 0x000fe200000000ff */
[----:B------:R0:W-:Y:S04]  /*0220*/  STG.E.U8 desc[UR36][R16.64], R3 ;  /* 0x0000000310007986 */ /* 0x0001e8000c101124 */
[----:B---3--:R0:W-:Y:S02]  /*0230*/  STL [R1], R0 ;  /* 0x0000000001007387 */ /* 0x0081e40000100800 */
[----:B------:R-:W-:-:S07]  /*0240*/  LEPC R20, `(.L_x_1) ;  /* 0x000000001014794e */ /* 0x000fce0000000000 */
[----:B0-----:R-:W-:Y:S05]  /*0250*/  CALL.ABS.NOINC R10 ;  /* 0x000000000a007343 */ /* 0x001fea0003c00000 */
.L_x_1:
[----:B------:R-:W-:Y:S05]  /*0260*/  EXIT ;  /* 0x000000000000794d */ /* 0x000fea0003800000 */
.L_x_2:
[----:B------:R-:W-:-:S00]  /*0270*/  BRA `(.L_x_2) ;  /* 0xfffffffc00fc7947 */ /* 0x000fc0000383ffff */
[----:B------:R-:W-:-:S00]  /*0280*/  NOP ;  /* 0x0000000000007918 */ /* 0x000fc00000000000 */
[----:B------:R-:W-:-:S00]  /*0290*/  NOP ;  /* 0x0000000000007918 */ /* 0x000fc00000000000 */
[----:B------:R-:W-:-:S00]  /*02a0*/  NOP ;  /* 0x0000000000007918 */ /* 0x000fc00000000000 */
[----:B------:R-:W-:-:S00]  /*02b0*/  NOP ;  /* 0x0000000000007918 */ /* 0x000fc00000000000 */
[----:B------:R-:W-:-:S00]  /*02c0*/  NOP ;  /* 0x0000000000007918 */ /* 0x000fc00000000000 */
[----:B------:R-:W-:-:S00]  /*02d0*/  NOP ;  /* 0x0000000000007918 */ /* 0x000fc00000000000 */
[----:B------:R-:W-:-:S00]  /*02e0*/  NOP ;  /* 0x0000000000007918 */ /* 0x000fc00000000000 */
[----:B------:R-:W-:-:S00]  /*02f0*/  NOP ;  /* 0x0000000000007918 */ /* 0x000fc00000000000 */
.L_x_3:


//--------------------- .nv.global.init           --------------------------
	.section	.nv.global.init,"aw",@progbits
.nv.global.init:
	.type		$str$1,@object
	.size		$str$1,($str - $str$1)
$str$1:
        /*0000*/ 	.byte	0x61, 0x66, 0x74, 0x65, 0x72, 0x3a, 0x20, 0x25, 0x63, 0x00
	.type		$str,@object
	.size		$str,(.L_0 - $str)
$str:
        /*000a*/ 	.byte	0x62, 0x65, 0x66, 0x6f, 0x72, 0x65, 0x3a, 0x20, 0x25, 0x63, 0x00
.L_0:


//--------------------- .nv.shared.reserved.0     --------------------------
	.section	.nv.shared.reserved.0,"aw",@nobits
	.weak		__nv_reservedSMEM_offset_0_alias
	.size		__nv_reservedSMEM_offset_0_alias, 0, 64
	.other		__nv_reservedSMEM_offset_0_alias,@"STO_CUDA_RESERVED_SHARED STV_DEFAULT"
__nv_reservedSMEM_offset_0_alias:
	.zero		0
	.zero		64


//--------------------- .nv.constant0._Z5helloPcPi --------------------------
	.section	.nv.constant0._Z5helloPcPi,"a",@progbits
	.sectionflags	@""
	.align	4
.nv.constant0._Z5helloPcPi:
	.zero		912


//--------------------- SYMBOLS --------------------------

	.type		.nv.reservedSmem.offset0,@object
	.size		.nv.reservedSmem.offset0,0x4
	.type		vprintf,@function
